//
// Generated by NVIDIA NVVM Compiler
//
// Compiler Build ID: CL-36424714
// Cuda compilation tools, release 13.0, V13.0.88
// Based on NVVM 20.0.0
//

.version 9.0
.target sm_100
.address_size 64

	// .globl	_Z15gpu_matrix_multPKfS0_Pfi

.visible .entry _Z15gpu_matrix_multPKfS0_Pfi(
	.param .u64 .ptr .align 1 _Z15gpu_matrix_multPKfS0_Pfi_param_0,
	.param .u64 .ptr .align 1 _Z15gpu_matrix_multPKfS0_Pfi_param_1,
	.param .u64 .ptr .align 1 _Z15gpu_matrix_multPKfS0_Pfi_param_2,
	.param .u32 _Z15gpu_matrix_multPKfS0_Pfi_param_3
)
{
	.reg .pred 	%p<10>;
	.reg .b32 	%r<40>;
	.reg .b32 	%f<67>;
	.reg .b64 	%rd<67>;

	ld.param.u64 	%rd14, [_Z15gpu_matrix_multPKfS0_Pfi_param_0];
	ld.param.u64 	%rd15, [_Z15gpu_matrix_multPKfS0_Pfi_param_1];
	ld.param.u32 	%r18, [_Z15gpu_matrix_multPKfS0_Pfi_param_3];
	cvta.to.global.u64 	%rd1, %rd15;
	cvta.to.global.u64 	%rd2, %rd14;
	mov.u32 	%r19, %ctaid.y;
	mov.u32 	%r20, %ntid.y;
	mov.u32 	%r21, %tid.y;
	mad.lo.s32 	%r1, %r19, %r20, %r21;
	mov.u32 	%r22, %ctaid.x;
	mov.u32 	%r23, %ntid.x;
	mov.u32 	%r24, %tid.x;
	mad.lo.s32 	%r2, %r22, %r23, %r24;
	max.s32 	%r25, %r1, %r2;
	setp.ge.s32 	%p1, %r25, %r18;
	@%p1 bra 	$L__BB0_13;
	mul.lo.s32 	%r3, %r18, %r1;
	and.b32  	%r4, %r18, 7;
	setp.lt.u32 	%p2, %r18, 8;
	mov.f32 	%f66, 0f00000000;
	mov.b32 	%r38, 0;
	@%p2 bra 	$L__BB0_4;
	and.b32  	%r38, %r18, 2147483640;
	neg.s32 	%r36, %r38;
	mul.wide.s32 	%rd16, %r18, 4;
	add.s64 	%rd3, %rd1, %rd16;
	shl.b32 	%r7, %r18, 3;
	mul.wide.s32 	%rd17, %r18, 8;
	add.s64 	%rd4, %rd1, %rd17;
	mul.wide.s32 	%rd18, %r18, 12;
	add.s64 	%rd5, %rd1, %rd18;
	mul.wide.s32 	%rd19, %r18, 16;
	add.s64 	%rd6, %rd1, %rd19;
	mul.wide.s32 	%rd20, %r18, 20;
	add.s64 	%rd7, %rd1, %rd20;
	mul.wide.s32 	%rd21, %r18, 24;
	add.s64 	%rd8, %rd1, %rd21;
	mul.wide.s32 	%rd22, %r18, 28;
	add.s64 	%rd9, %rd1, %rd22;
	mul.wide.u32 	%rd23, %r3, 4;
	add.s64 	%rd24, %rd23, %rd2;
	add.s64 	%rd66, %rd24, 16;
	mov.f32 	%f66, 0f00000000;
	mov.u32 	%r35, %r2;
$L__BB0_3:
	.pragma "nounroll";
	mul.wide.s32 	%rd25, %r35, 4;
	add.s64 	%rd26, %rd3, %rd25;
	add.s64 	%rd27, %rd4, %rd25;
	add.s64 	%rd28, %rd5, %rd25;
	add.s64 	%rd29, %rd6, %rd25;
	add.s64 	%rd30, %rd7, %rd25;
	add.s64 	%rd31, %rd8, %rd25;
	add.s64 	%rd32, %rd9, %rd25;
	add.s64 	%rd33, %rd1, %rd25;
	ld.global.f32 	%f16, [%rd66+-16];
	ld.global.f32 	%f17, [%rd33];
	fma.rn.f32 	%f18, %f16, %f17, %f66;
	ld.global.f32 	%f19, [%rd66+-12];
	ld.global.f32 	%f20, [%rd26];
	fma.rn.f32 	%f21, %f19, %f20, %f18;
	ld.global.f32 	%f22, [%rd66+-8];
	ld.global.f32 	%f23, [%rd27];
	fma.rn.f32 	%f24, %f22, %f23, %f21;
	ld.global.f32 	%f25, [%rd66+-4];
	ld.global.f32 	%f26, [%rd28];
	fma.rn.f32 	%f27, %f25, %f26, %f24;
	ld.global.f32 	%f28, [%rd66];
	ld.global.f32 	%f29, [%rd29];
	fma.rn.f32 	%f30, %f28, %f29, %f27;
	ld.global.f32 	%f31, [%rd66+4];
	ld.global.f32 	%f32, [%rd30];
	fma.rn.f32 	%f33, %f31, %f32, %f30;
	ld.global.f32 	%f34, [%rd66+8];
	ld.global.f32 	%f35, [%rd31];
	fma.rn.f32 	%f36, %f34, %f35, %f33;
	ld.global.f32 	%f37, [%rd66+12];
	ld.global.f32 	%f38, [%rd32];
	fma.rn.f32 	%f66, %f37, %f38, %f36;
	add.s32 	%r36, %r36, 8;
	add.s32 	%r35, %r35, %r7;
	add.s64 	%rd66, %rd66, 32;
	setp.ne.s32 	%p3, %r36, 0;
	@%p3 bra 	$L__BB0_3;
$L__BB0_4:
	setp.eq.s32 	%p4, %r4, 0;
	@%p4 bra 	$L__BB0_12;
	and.b32  	%r13, %r18, 3;
	setp.lt.u32 	%p5, %r4, 4;
	@%p5 bra 	$L__BB0_7;
	add.s32 	%r27, %r38, %r3;
	mul.wide.u32 	%rd34, %r27, 4;
	add.s64 	%rd35, %rd2, %rd34;
	ld.global.f32 	%f40, [%rd35];
	mad.lo.s32 	%r28, %r38, %r18, %r2;
	mul.wide.s32 	%rd36, %r28, 4;
	add.s64 	%rd37, %rd1, %rd36;
	ld.global.f32 	%f41, [%rd37];
	fma.rn.f32 	%f42, %f40, %f41, %f66;
	cvt.u64.u32 	%rd38, %r3;
	cvt.u64.u32 	%rd39, %r38;
	add.s64 	%rd40, %rd39, %rd38;
	shl.b64 	%rd41, %rd40, 2;
	add.s64 	%rd42, %rd2, %rd41;
	ld.global.f32 	%f43, [%rd42+4];
	mul.wide.s32 	%rd43, %r18, 4;
	add.s64 	%rd44, %rd37, %rd43;
	ld.global.f32 	%f44, [%rd44];
	fma.rn.f32 	%f45, %f43, %f44, %f42;
	ld.global.f32 	%f46, [%rd42+8];
	add.s64 	%rd45, %rd44, %rd43;
	ld.global.f32 	%f47, [%rd45];
	fma.rn.f32 	%f48, %f46, %f47, %f45;
	ld.global.f32 	%f49, [%rd42+12];
	add.s64 	%rd46, %rd45, %rd43;
	ld.global.f32 	%f50, [%rd46];
	fma.rn.f32 	%f66, %f49, %f50, %f48;
	add.s32 	%r38, %r38, 4;
$L__BB0_7:
	setp.eq.s32 	%p6, %r13, 0;
	@%p6 bra 	$L__BB0_12;
	setp.eq.s32 	%p7, %r13, 1;
	@%p7 bra 	$L__BB0_10;
	add.s32 	%r29, %r38, %r3;
	mul.wide.u32 	%rd47, %r29, 4;
	add.s64 	%rd48, %rd2, %rd47;
	ld.global.f32 	%f52, [%rd48];
	mad.lo.s32 	%r30, %r38, %r18, %r2;
	mul.wide.s32 	%rd49, %r30, 4;
	add.s64 	%rd50, %rd1, %rd49;
	ld.global.f32 	%f53, [%rd50];
	fma.rn.f32 	%f54, %f52, %f53, %f66;
	cvt.u64.u32 	%rd51, %r3;
	cvt.u64.u32 	%rd52, %r38;
	add.s64 	%rd53, %rd52, %rd51;
	shl.b64 	%rd54, %rd53, 2;
	add.s64 	%rd55, %rd2, %rd54;
	ld.global.f32 	%f55, [%rd55+4];
	mul.wide.s32 	%rd56, %r18, 4;
	add.s64 	%rd57, %rd50, %rd56;
	ld.global.f32 	%f56, [%rd57];
	fma.rn.f32 	%f66, %f55, %f56, %f54;
	add.s32 	%r38, %r38, 2;
$L__BB0_10:
	and.b32  	%r31, %r18, 1;
	setp.eq.b32 	%p8, %r31, 1;
	not.pred 	%p9, %p8;
	@%p9 bra 	$L__BB0_12;
	add.s32 	%r32, %r38, %r3;
	mul.wide.u32 	%rd58, %r32, 4;
	add.s64 	%rd59, %rd2, %rd58;
	ld.global.f32 	%f57, [%rd59];
	mad.lo.s32 	%r33, %r38, %r18, %r2;
	mul.wide.s32 	%rd60, %r33, 4;
	add.s64 	%rd61, %rd1, %rd60;
	ld.global.f32 	%f58, [%rd61];
	fma.rn.f32 	%f66, %f57, %f58, %f66;
$L__BB0_12:
	ld.param.u64 	%rd65, [_Z15gpu_matrix_multPKfS0_Pfi_param_2];
	add.s32 	%r34, %r3, %r2;
	cvta.to.global.u64 	%rd62, %rd65;
	mul.wide.s32 	%rd63, %r34, 4;
	add.s64 	%rd64, %rd62, %rd63;
	st.global.f32 	[%rd64], %f66;
$L__BB0_13:
	ret;

}


// ===== COMPILED SASS (sm_100) =====

	.target	sm_100

	.elftype	@"ET_EXEC"


//--------------------- .note.nv.tkinfo           --------------------------
	.section	.note.nv.tkinfo,"",@"SHT_NOTE"
	.sectionflags	@"SHF_NOTE_NV_TKINFO"
	.tkinfo
        /*0018*/ 	.word	0x00000002
        /*0030*/ 	.string	""
        /*0030*/ 	.string	"ptxas"
        /*0030*/ 	.string	"Cuda compilation tools, release 13.0, V13.0.88"
        /*0030*/ 	.string	"Build cuda_13.0.r13.0/compiler.36424714_0"
        /*0030*/ 	.string	"-arch sm_100 -m 64 "



//--------------------- .note.nv.cuinfo           --------------------------
	.section	.note.nv.cuinfo,"",@"SHT_NOTE"
	.sectionflags	@"SHF_NOTE_NV_CUINFO"
        /*0018*/ 	.short	0x0002
        /*001a*/ 	.short	0x0064
        /*001c*/ 	.short	0x0082
	.zero		2


//--------------------- .nv.info                  --------------------------
	.section	.nv.info,"",@"SHT_CUDA_INFO"
	.align	4


	//----- nvinfo : EIATTR_REGCOUNT
	.align		4
        /*0000*/ 	.byte	0x04, 0x2f
        /*0002*/ 	.short	(.L_1 - .L_0)
	.align		4
.L_0:
        /*0004*/ 	.word	index@(_Z15gpu_matrix_multPKfS0_Pfi)
        /*0008*/ 	.word	0x0000001e


	//----- nvinfo : EIATTR_FRAME_SIZE
	.align		4
.L_1:
        /*000c*/ 	.byte	0x04, 0x11
        /*000e*/ 	.short	(.L_3 - .L_2)
	.align		4
.L_2:
        /*0010*/ 	.word	index@(_Z15gpu_matrix_multPKfS0_Pfi)
        /*0014*/ 	.word	0x00000000


	//----- nvinfo : EIATTR_MIN_STACK_SIZE
	.align		4
.L_3:
        /*0018*/ 	.byte	0x04, 0x12
        /*001a*/ 	.short	(.L_5 - .L_4)
	.align		4
.L_4:
        /*001c*/ 	.word	index@(_Z15gpu_matrix_multPKfS0_Pfi)
        /*0020*/ 	.word	0x00000000
.L_5:


//--------------------- .nv.compat                --------------------------
	.section	.nv.compat,"",@"SHT_CUDA_COMPAT_INFO"
	.align	4
        /*0000*/ 	.byte	0x02, 0x09, 0x00, 0x00, 0x02, 0x02, 0x01, 0x00, 0x02, 0x05, 0x05, 0x00, 0x03, 0x07, 0x01, 0x01
        /*0010*/ 	.byte	0x02, 0x03, 0x00, 0x00, 0x02, 0x06, 0x01, 0x00, 0x04, 0x0b, 0x08, 0x00, 0x09, 0x00, 0x00, 0x00
        /*0020*/ 	.byte	0x00, 0x00, 0x00, 0x00


//--------------------- .nv.info._Z15gpu_matrix_multPKfS0_Pfi --------------------------
	.section	.nv.info._Z15gpu_matrix_multPKfS0_Pfi,"",@"SHT_CUDA_INFO"
	.sectionflags	@""
	.align	4


	//----- nvinfo : EIATTR_CUDA_API_VERSION
	.align		4
        /*0000*/ 	.byte	0x04, 0x37
        /*0002*/ 	.short	(.L_7 - .L_6)
.L_6:
        /*0004*/ 	.word	0x00000082


	//----- nvinfo : EIATTR_KPARAM_INFO
	.align		4
.L_7:
        /*0008*/ 	.byte	0x04, 0x17
        /*000a*/ 	.short	(.L_9 - .L_8)
.L_8:
        /*000c*/ 	.word	0x00000000
        /*0010*/ 	.short	0x0003
        /*0012*/ 	.short	0x0018
        /*0014*/ 	.byte	0x00, 0xf0, 0x11, 0x00


	//----- nvinfo : EIATTR_KPARAM_INFO
	.align		4
.L_9:
        /*0018*/ 	.byte	0x04, 0x17
        /*001a*/ 	.short	(.L_11 - .L_10)
.L_10:
        /*001c*/ 	.word	0x00000000
        /*0020*/ 	.short	0x0002
        /*0022*/ 	.short	0x0010
        /*0024*/ 	.byte	0x00, 0xf5, 0x21, 0x00


	//----- nvinfo : EIATTR_KPARAM_INFO
	.align		4
.L_11:
        /*0028*/ 	.byte	0x04, 0x17
        /*002a*/ 	.short	(.L_13 - .L_12)
.L_12:
        /*002c*/ 	.word	0x00000000
        /*0030*/ 	.short	0x0001
        /*0032*/ 	.short	0x0008
        /*0034*/ 	.byte	0x00, 0xf5, 0x21, 0x00


	//----- nvinfo : EIATTR_KPARAM_INFO
	.align		4
.L_13:
        /*0038*/ 	.byte	0x04, 0x17
        /*003a*/ 	.short	(.L_15 - .L_14)
.L_14:
        /*003c*/ 	.word	0x00000000
        /*0040*/ 	.short	0x0000
        /*0042*/ 	.short	0x0000
        /*0044*/ 	.byte	0x00, 0xf5, 0x21, 0x00


	//----- nvinfo : EIATTR_SPARSE_MMA_MASK
	.align		4
.L_15:
        /*0048*/ 	.byte	0x03, 0x50
        /*004a*/ 	.short	0x0000


	//----- nvinfo : EIATTR_MAXREG_COUNT
	.align		4
        /*004c*/ 	.byte	0x03, 0x1b
        /*004e*/ 	.short	0x00ff


	//----- nvinfo : EIATTR_MERCURY_ISA_VERSION
	.align		4
        /*0050*/ 	.byte	0x03, 0x5f
        /*0052*/ 	.short	0x0101


	//----- nvinfo : EIATTR_VRC_CTA_INIT_COUNT
	.align		4
        /*0054*/ 	.byte	0x02, 0x4a
	.zero		1
	.zero		1


	//----- nvinfo : EIATTR_EXIT_INSTR_OFFSETS
	.align		4
        /*0058*/ 	.byte	0x04, 0x1c
        /*005a*/ 	.short	(.L_17 - .L_16)


	//   ....[0]....
.L_16:
        /*005c*/ 	.word	0x000000c0


	//   ....[1]....
        /*0060*/ 	.word	0x00000a90


	//----- nvinfo : EIATTR_CBANK_PARAM_SIZE
	.align		4
.L_17:
        /*0064*/ 	.byte	0x03, 0x19
        /*0066*/ 	.short	0x001c


	//----- nvinfo : EIATTR_PARAM_CBANK
	.align		4
        /*0068*/ 	.byte	0x04, 0x0a
        /*006a*/ 	.short	(.L_19 - .L_18)
	.align		4
.L_18:
        /*006c*/ 	.word	index@(.nv.constant0._Z15gpu_matrix_multPKfS0_Pfi)
        /*0070*/ 	.short	0x0380
        /*0072*/ 	.short	0x001c


	//----- nvinfo : EIATTR_SW_WAR
	.align		4
.L_19:
        /*0074*/ 	.byte	0x04, 0x36
        /*0076*/ 	.short	(.L_21 - .L_20)
.L_20:
        /*0078*/ 	.word	0x00000008
.L_21:


//--------------------- .nv.callgraph             --------------------------
	.section	.nv.callgraph,"",@"SHT_CUDA_CALLGRAPH"
	.align	4
	.sectionentsize	8
	.align		4
        /*0000*/ 	.word	0x00000000
	.align		4
        /*0004*/ 	.word	0xffffffff
	.align		4
        /*0008*/ 	.word	0x00000000
	.align		4
        /*000c*/ 	.word	0xfffffffe
	.align		4
        /*0010*/ 	.word	0x00000000
	.align		4
        /*0014*/ 	.word	0xfffffffd
	.align		4
        /*0018*/ 	.word	0x00000000
	.align		4
        /*001c*/ 	.word	0xfffffffc


//--------------------- .text._Z15gpu_matrix_multPKfS0_Pfi --------------------------
	.section	.text._Z15gpu_matrix_multPKfS0_Pfi,"ax",@progbits
	.align	128
        .global         _Z15gpu_matrix_multPKfS0_Pfi
        .type           _Z15gpu_matrix_multPKfS0_Pfi,@function
        .size           _Z15gpu_matrix_multPKfS0_Pfi,(.L_x_5 - _Z15gpu_matrix_multPKfS0_Pfi)
        .other          _Z15gpu_matrix_multPKfS0_Pfi,@"STO_CUDA_ENTRY STV_DEFAULT"
_Z15gpu_matrix_multPKfS0_Pfi:
.text._Z15gpu_matrix_multPKfS0_Pfi:
[----:B------:R-:W-:Y:S01]  /*0000*/  LDC R1, c[0x0][0x37c] ;  /* 0x0000df00ff017b82 */ /* 0x000fe20000000800 */
[----:B------:R-:W0:Y:S07]  /*0010*/  S2R R0, SR_TID.Y ;  /* 0x0000000000007919 */ /* 0x000e2e0000002200 */
[----:B------:R-:W0:Y:S01]  /*0020*/  S2UR UR4, SR_CTAID.Y ;  /* 0x00000000000479c3 */ /* 0x000e220000002600 */
[----:B------:R-:W1:Y:S01]  /*0030*/  LDCU UR20, c[0x0][0x398] ;  /* 0x00007300ff1477ac */ /* 0x000e620008000800 */
[----:B------:R-:W2:Y:S06]  /*0040*/  S2R R3, SR_TID.X ;  /* 0x0000000000037919 */ /* 0x000eac0000002100 */
[----:B------:R-:W0:Y:S08]  /*0050*/  LDC R13, c[0x0][0x364] ;  /* 0x0000d900ff0d7b82 */ /* 0x000e300000000800 */
[----:B------:R-:W2:Y:S08]  /*0060*/  S2UR UR5, SR_CTAID.X ;  /* 0x00000000000579c3 */ /* 0x000eb00000002500 */
[----:B------:R-:W2:Y:S01]  /*0070*/  LDC R2, c[0x0][0x360] ;  /* 0x0000d800ff027b82 */ /* 0x000ea20000000800 */
[----:B0-----:R-:W-:-:S02]  /*0080*/  IMAD R13, R13, UR4, R0 ;  /* 0x000000040d0d7c24 */ /* 0x001fc4000f8e0200 */
[----:B--2---:R-:W-:-:S05]  /*0090*/  IMAD R0, R2, UR5, R3 ;  /* 0x0000000502007c24 */ /* 0x004fca000f8e0203 */
[----:B------:R-:W-:-:S04]  /*00a0*/  VIMNMX R2, PT, PT, R13, R0, !PT ;  /* 0x000000000d027248 */ /* 0x000fc80007fe0100 */
[----:B-1----:R-:W-:-:S13]  /*00b0*/  ISETP.GE.AND P0, PT, R2, UR20, PT ;  /* 0x0000001402007c0c */ /* 0x002fda000bf06270 */
[----:B------:R-:W-:Y:S05]  /*00c0*/  @P0 EXIT ;  /* 0x000000000000094d */ /* 0x000fea0003800000 */
[----:B------:R-:W-:Y:S01]  /*00d0*/  UISETP.GE.U32.AND UP0, UPT, UR20, 0x8, UPT ;  /* 0x000000081400788c */ /* 0x000fe2000bf06070 */
[----:B------:R-:W-:Y:S02]  /*00e0*/  HFMA2 R12, -RZ, RZ, 0, 0 ;  /* 0x00000000ff0c7431 */ /* 0x000fe400000001ff */
[----:B------:R-:W-:Y:S01]  /*00f0*/  IMAD R13, R13, UR20, RZ ;  /* 0x000000140d0d7c24 */ /* 0x000fe2000f8e02ff */
[----:B------:R-:W-:Y:S01]  /*0100*/  UMOV UR4, URZ ;  /* 0x000000ff00047c82 */ /* 0x000fe20008000000 */
[----:B------:R-:W0:Y:S04]  /*0110*/  LDCU.64 UR18, c[0x0][0x358] ;  /* 0x00006b00ff1277ac */ /* 0x000e280008000a00 */
[----:B------:R-:W-:Y:S05]  /*0120*/  BRA.U !UP0, `(.L_x_0) ;  /* 0x0000000508047547 */ /* 0x000fea000b800000 */
[----:B------:R-:W1:Y:S01]  /*0130*/  LDCU.128 UR24, c[0x0][0x380] ;  /* 0x00007000ff1877ac */ /* 0x000e620008000c00 */
[----:B------:R-:W-:Y:S02]  /*0140*/  MOV R12, RZ ;  /* 0x000000ff000c7202 */ /* 0x000fe40000000f00 */
[----:B------:R-:W-:Y:S01]  /*0150*/  MOV R14, R0 ;  /* 0x00000000000e7202 */ /* 0x000fe20000000f00 */
[----:B------:R-:W-:-:S04]  /*0160*/  ULOP3.LUT UR4, UR20, 0x7ffffff8, URZ, 0xc0, !UPT ;  /* 0x7ffffff814047892 */ /* 0x000fc8000f8ec0ff */
[----:B------:R-:W-:Y:S01]  /*0170*/  UIADD3 UR5, UPT, UPT, -UR4, URZ, URZ ;  /* 0x000000ff04057290 */ /* 0x000fe2000fffe1ff */
[----:B-1----:R-:W-:Y:S01]  /*0180*/  MOV R2, UR24 ;  /* 0x0000001800027c02 */ /* 0x002fe20008000f00 */
[----:B------:R-:W-:Y:S01]  /*0190*/  UIMAD.WIDE UR6, UR20, 0x8, UR26 ;  /* 0x00000008140678a5 */ /* 0x000fe2000f8e021a */
[----:B------:R-:W-:Y:S01]  /*01a0*/  MOV R3, UR25 ;  /* 0x0000001900037c02 */ /* 0x000fe20008000f00 */
[----:B------:R-:W-:Y:S02]  /*01b0*/  UIMAD.WIDE UR8, UR20, 0xc, UR26 ;  /* 0x0000000c140878a5 */ /* 0x000fe4000f8e021a */
[----:B------:R-:W-:Y:S01]  /*01c0*/  UIMAD.WIDE UR10, UR20, 0x10, UR26 ;  /* 0x00000010140a78a5 */ /* 0x000fe2000f8e021a */
[----:B------:R-:W-:Y:S01]  /*01d0*/  IMAD.WIDE.U32 R2, R13, 0x4, R2 ;  /* 0x000000040d027825 */ /* 0x000fe200078e0002 */
[----:B------:R-:W-:Y:S02]  /*01e0*/  UIMAD.WIDE UR12, UR20, 0x14, UR26 ;  /* 0x00000014140c78a5 */ /* 0x000fe4000f8e021a */
[----:B------:R-:W-:Y:S01]  /*01f0*/  UIMAD.WIDE UR14, UR20, 0x18, UR26 ;  /* 0x00000018140e78a5 */ /* 0x000fe2000f8e021a */
[----:B------:R-:W-:Y:S01]  /*0200*/  IADD3 R2, P0, PT, R2, 0x10, RZ ;  /* 0x0000001002027810 */ /* 0x000fe20007f1e0ff */
[----:B------:R-:W-:-:S03]  /*0210*/  UIMAD.WIDE UR16, UR20, 0x1c, UR26 ;  /* 0x0000001c141078a5 */ /* 0x000fc6000f8e021a */
[----:B------:R-:W-:-:S09]  /*0220*/  IADD3.X R3, PT, PT, RZ, R3, RZ, P0, !PT ;  /* 0x00000003ff037210 */ /* 0x000fd200007fe4ff */
.L_x_1:
[----:B------:R-:W-:Y:S01]  /*0230*/  UIMAD.WIDE UR22, UR20, 0x4, UR26 ;  /* 0x00000004141678a5 */ /* 0x000fe2000f8e021a */
[----:B------:R-:W-:Y:S02]  /*0240*/  IMAD.MOV.U32 R23, RZ, RZ, 0x4 ;  /* 0x00000004ff177424 */ /* 0x000fe400078e00ff */
[----:B------:R-:W-:Y:S01]  /*0250*/  HFMA2 R11, -RZ, RZ, 0, 2.384185791015625e-07 ;  /* 0x00000004ff0b7431 */ /* 0x000fe200000001ff */
[----:B------:R-:W-:Y:S01]  /*0260*/  MOV R25, 0x4 ;  /* 0x0000000400197802 */ /* 0x000fe20000000f00 */
[----:B0-----:R-:W2:Y:S01]  /*0270*/  LDG.E R21, desc[UR18][R2.64+-0x10] ;  /* 0xfffff01202157981 */ /* 0x001ea2000c1e1900 */
[C---:B------:R-:W-:Y:S01]  /*0280*/  IMAD.WIDE R22, R14.reuse, R23, UR26 ;  /* 0x0000001a0e167e25 */ /* 0x040fe2000f8e0217 */
[----:B------:R-:W-:Y:S02]  /*0290*/  MOV R8, UR22 ;  /* 0x0000001600087c02 */ /* 0x000fe40008000f00 */
[----:B------:R-:W-:Y:S01]  /*02a0*/  MOV R9, UR23 ;  /* 0x0000001700097c02 */ /* 0x000fe20008000f00 */
[----:B------:R-:W3:Y:S02]  /*02b0*/  LDG.E R19, desc[UR18][R2.64+-0xc] ;  /* 0xfffff41202137981 */ /* 0x000ee4000c1e1900 */
[----:B------:R-:W-:-:S02]  /*02c0*/  IMAD.WIDE R8, R14, 0x4, R8 ;  /* 0x000000040e087825 */ /* 0x000fc400078e0208 */
[----:B------:R-:W2:Y:S01]  /*02d0*/  LDG.E R22, desc[UR18][R22.64] ;  /* 0x0000001216167981 */ /* 0x000ea2000c1e1900 */
[----:B------:R-:W-:Y:S01]  /*02e0*/  MOV R5, 0x4 ;  /* 0x0000000400057802 */ /* 0x000fe20000000f00 */
[C---:B------:R-:W-:Y:S02]  /*02f0*/  IMAD.WIDE R24, R14.reuse, R25, UR6 ;  /* 0x000000060e187e25 */ /* 0x040fe4000f8e0219 */
[----:B------:R0:W3:Y:S02]  /*0300*/  LDG.E R20, desc[UR18][R8.64] ;  /* 0x0000001208147981 */ /* 0x0000e4000c1e1900 */
[----:B------:R-:W-:Y:S02]  /*0310*/  IMAD.WIDE R10, R14, R11, UR8 ;  /* 0x000000080e0a7e25 */ /* 0x000fe4000f8e020b */
[----:B------:R-:W4:Y:S04]  /*0320*/  LDG.E R18, desc[UR18][R24.64] ;  /* 0x0000001218127981 */ /* 0x000f28000c1e1900 */
[----:B------:R-:W4:Y:S01]  /*0330*/  LDG.E R17, desc[UR18][R2.64+-0x8] ;  /* 0xfffff81202117981 */ /* 0x000f22000c1e1900 */
[----:B0-----:R-:W-:-:S02]  /*0340*/  HFMA2 R9, -RZ, RZ, 0, 2.384185791015625e-07 ;  /* 0x00000004ff097431 */ /* 0x001fc400000001ff */
[----:B------:R-:W-:Y:S01]  /*0350*/  IMAD.MOV.U32 R7, RZ, RZ, 0x4 ;  /* 0x00000004ff077424 */ /* 0x000fe200078e00ff */
[----:B------:R0:W5:Y:S01]  /*0360*/  LDG.E R16, desc[UR18][R10.64] ;  /* 0x000000120a107981 */ /* 0x000162000c1e1900 */
[----:B------:R-:W-:-:S03]  /*0370*/  IMAD.WIDE R4, R14, R5, UR10 ;  /* 0x0000000a0e047e25 */ /* 0x000fc6000f8e0205 */
[----:B------:R-:W5:Y:S01]  /*0380*/  LDG.E R15, desc[UR18][R2.64+-0x4] ;  /* 0xfffffc12020f7981 */ /* 0x000f62000c1e1900 */
[C---:B------:R-:W-:Y:S01]  /*0390*/  IMAD.WIDE R6, R14.reuse, R7, UR12 ;  /* 0x0000000c0e067e25 */ /* 0x040fe2000f8e0207 */
[----:B------:R-:W-:Y:S02]  /*03a0*/  MOV R27, 0x4 ;  /* 0x00000004001b7802 */ /* 0x000fe40000000f00 */
[----:B------:R1:W5:Y:S01]  /*03b0*/  LDG.E R4, desc[UR18][R4.64] ;  /* 0x0000001204047981 */ /* 0x000362000c1e1900 */
[----:B------:R-:W-:-:S03]  /*03c0*/  IMAD.WIDE R8, R14, R9, UR14 ;  /* 0x0000000e0e087e25 */ /* 0x000fc6000f8e0209 */
[----:B------:R-:W5:Y:S01]  /*03d0*/  LDG.E R23, desc[UR18][R2.64] ;  /* 0x0000001202177981 */ /* 0x000f62000c1e1900 */
[----:B0-----:R-:W-:-:S03]  /*03e0*/  IMAD.WIDE R10, R14, R27, UR16 ;  /* 0x000000100e0a7e25 */ /* 0x001fc6000f8e021b */
[----:B------:R-:W5:Y:S04]  /*03f0*/  LDG.E R7, desc[UR18][R6.64] ;  /* 0x0000001206077981 */ /* 0x000f68000c1e1900 */
[----:B------:R-:W5:Y:S04]  /*0400*/  LDG.E R24, desc[UR18][R2.64+0x4] ;  /* 0x0000041202187981 */ /* 0x000f68000c1e1900 */
[----:B------:R-:W5:Y:S04]  /*0410*/  LDG.E R8, desc[UR18][R8.64] ;  /* 0x0000001208087981 */ /* 0x000f68000c1e1900 */
[----:B------:R-:W5:Y:S04]  /*0420*/  LDG.E R25, desc[UR18][R2.64+0x8] ;  /* 0x0000081202197981 */ /* 0x000f68000c1e1900 */
[----:B------:R-:W5:Y:S04]  /*0430*/  LDG.E R10, desc[UR18][R10.64] ;  /* 0x000000120a0a7981 */ /* 0x000f68000c1e1900 */
[----:B------:R0:W5:Y:S01]  /*0440*/  LDG.E R27, desc[UR18][R2.64+0xc] ;  /* 0x00000c12021b7981 */ /* 0x000162000c1e1900 */
[----:B------:R-:W-:-:S04]  /*0450*/  UIADD3 UR5, UPT, UPT, UR5, 0x8, URZ ;  /* 0x0000000805057890 */ /* 0x000fc8000fffe0ff */
[----:B------:R-:W-:Y:S01]  /*0460*/  UISETP.NE.AND UP0, UPT, UR5, URZ, UPT ;  /* 0x000000ff0500728c */ /* 0x000fe2000bf05270 */
[----:B-1----:R-:W-:Y:S02]  /*0470*/  MOV R5, UR20 ;  /* 0x0000001400057c02 */ /* 0x002fe40008000f00 */
[----:B0-----:R-:W-:Y:S02]  /*0480*/  IADD3 R2, P0, PT, R2, 0x20, RZ ;  /* 0x0000002002027810 */ /* 0x001fe40007f1e0ff */
[----:B------:R-:W-:Y:S02]  /*0490*/  LEA R14, R5, R14, 0x3 ;  /* 0x0000000e050e7211 */ /* 0x000fe400078e18ff */
[----:B------:R-:W-:Y:S01]  /*04a0*/  IADD3.X R3, PT, PT, RZ, R3, RZ, P0, !PT ;  /* 0x00000003ff037210 */ /* 0x000fe200007fe4ff */
[----:B--2---:R-:W-:-:S04]  /*04b0*/  FFMA R22, R21, R22, R12 ;  /* 0x0000001615167223 */ /* 0x004fc8000000000c */
[----:B---3--:R-:W-:-:S04]  /*04c0*/  FFMA R20, R19, R20, R22 ;  /* 0x0000001413147223 */ /* 0x008fc80000000016 */
[----:B----4-:R-:W-:-:S04]  /*04d0*/  FFMA R18, R17, R18, R20 ;  /* 0x0000001211127223 */ /* 0x010fc80000000014 */
[----:B-----5:R-:W-:-:S04]  /*04e0*/  FFMA R16, R15, R16, R18 ;  /* 0x000000100f107223 */ /* 0x020fc80000000012 */
[----:B------:R-:W-:-:S04]  /*04f0*/  FFMA R23, R23, R4, R16 ;  /* 0x0000000417177223 */ /* 0x000fc80000000010 */
[----:B------:R-:W-:-:S04]  /*0500*/  FFMA R24, R24, R7, R23 ;  /* 0x0000000718187223 */ /* 0x000fc80000000017 */
[----:B------:R-:W-:-:S04]  /*0510*/  FFMA R8, R25, R8, R24 ;  /* 0x0000000819087223 */ /* 0x000fc80000000018 */
[----:B------:R-:W-:Y:S01]  /*0520*/  FFMA R12, R27, R10, R8 ;  /* 0x0000000a1b0c7223 */ /* 0x000fe20000000008 */
[----:B------:R-:W-:Y:S06]  /*0530*/  BRA.U UP0, `(.L_x_1) ;  /* 0xfffffffd003c7547 */ /* 0x000fec000b83ffff */
.L_x_0:
[----:B------:R-:W-:-:S04]  /*0540*/  ULOP3.LUT UR6, UR20, 0x7, URZ, 0xc0, !UPT ;  /* 0x0000000714067892 */ /* 0x000fc8000f8ec0ff */
[----:B------:R-:W-:-:S09]  /*0550*/  UISETP.NE.AND UP0, UPT, UR6, URZ, UPT ;  /* 0x000000ff0600728c */ /* 0x000fd2000bf05270 */
[----:B------:R-:W-:Y:S05]  /*0560*/  BRA.U !UP0, `(.L_x_2) ;  /* 0x0000000508387547 */ /* 0x000fea000b800000 */
[----:B------:R-:W-:Y:S02]  /*0570*/  UISETP.GE.U32.AND UP0, UPT, UR6, 0x4, UPT ;  /* 0x000000040600788c */ /* 0x000fe4000bf06070 */
[----:B------:R-:W-:-:S04]  /*0580*/  ULOP3.LUT UR5, UR20, 0x3, URZ, 0xc0, !UPT ;  /* 0x0000000314057892 */ /* 0x000fc8000f8ec0ff */
[----:B------:R-:W-:-:S03]  /*0590*/  UISETP.NE.AND UP1, UPT, UR5, URZ, UPT ;  /* 0x000000ff0500728c */ /* 0x000fc6000bf25270 */
[----:B------:R-:W-:Y:S08]  /*05a0*/  BRA.U !UP0, `(.L_x_3) ;  /* 0x00000001087c7547 */ /* 0x000ff0000b800000 */
[----:B------:R-:W1:Y:S01]  /*05b0*/  LDC.64 R6, c[0x0][0x388] ;  /* 0x0000e200ff067b82 */ /* 0x000e620000000a00 */
[----:B------:R-:W2:Y:S01]  /*05c0*/  LDCU.64 UR6, c[0x0][0x380] ;  /* 0x00007000ff0677ac */ /* 0x000ea20008000a00 */
[----:B------:R-:W-:Y:S01]  /*05d0*/  IMAD.U32 R9, RZ, RZ, UR4 ;  /* 0x00000004ff097e24 */ /* 0x000fe2000f8e00ff */
[C---:B------:R-:W-:Y:S02]  /*05e0*/  IADD3 R3, PT, PT, R13.reuse, UR4, RZ ;  /* 0x000000040d037c10 */ /* 0x040fe4000fffe0ff */
[----:B------:R-:W-:Y:S01]  /*05f0*/  IADD3 R10, P0, PT, R13, UR4, RZ ;  /* 0x000000040d0a7c10 */ /* 0x000fe2000ff1e0ff */
[----:B------:R-:W-:Y:S01]  /*0600*/  IMAD R9, R9, UR20, R0 ;  /* 0x0000001409097c24 */ /* 0x000fe2000f8e0200 */
[----:B------:R-:W-:Y:S01]  /*0610*/  MOV R11, UR20 ;  /* 0x00000014000b7c02 */ /* 0x000fe20008000f00 */
[----:B------:R-:W3:Y:S01]  /*0620*/  LDC.64 R4, c[0x0][0x380] ;  /* 0x0000e000ff047b82 */ /* 0x000ee20000000a00 */
[----:B------:R-:W-:Y:S01]  /*0630*/  MOV R15, UR20 ;  /* 0x00000014000f7c02 */ /* 0x000fe20008000f00 */
[----:B-1----:R-:W-:Y:S01]  /*0640*/  IMAD.WIDE R6, R9, 0x4, R6 ;  /* 0x0000000409067825 */ /* 0x002fe200078e0206 */
[----:B------:R-:W-:-:S05]  /*0650*/  MOV R9, UR20 ;  /* 0x0000001400097c02 */ /* 0x000fca0008000f00 */
[----:B------:R-:W-:Y:S02]  /*0660*/  IMAD.WIDE R8, R9, 0x4, R6 ;  /* 0x0000000409087825 */ /* 0x000fe400078e0206 */
[----:B0-----:R-:W4:Y:S02]  /*0670*/  LDG.E R6, desc[UR18][R6.64] ;  /* 0x0000001206067981 */ /* 0x001f24000c1e1900 */
[----:B---3--:R-:W-:Y:S01]  /*0680*/  IMAD.WIDE.U32 R4, R3, 0x4, R4 ;  /* 0x0000000403047825 */ /* 0x008fe200078e0004 */
[----:B------:R-:W-:Y:S01]  /*0690*/  IADD3.X R3, PT, PT, RZ, RZ, RZ, P0, !PT ;  /* 0x000000ffff037210 */ /* 0x000fe200007fe4ff */
[----:B------:R-:W3:Y:S01]  /*06a0*/  LDG.E R17, desc[UR18][R8.64] ;  /* 0x0000001208117981 */ /* 0x000ee2000c1e1900 */
[----:B--2---:R-:W-:-:S03]  /*06b0*/  LEA R2, P0, R10, UR6, 0x2 ;  /* 0x000000060a027c11 */ /* 0x004fc6000f8010ff */
[----:B------:R-:W4:Y:S01]  /*06c0*/  LDG.E R5, desc[UR18][R4.64] ;  /* 0x0000001204057981 */ /* 0x000f22000c1e1900 */
[----:B------:R-:W-:Y:S01]  /*06d0*/  LEA.HI.X R3, R10, UR7, R3, 0x2, P0 ;  /* 0x000000070a037c11 */ /* 0x000fe200080f1403 */
[----:B------:R-:W-:-:S04]  /*06e0*/  IMAD.WIDE R10, R11, 0x4, R8 ;  /* 0x000000040b0a7825 */ /* 0x000fc800078e0208 */
[----:B------:R-:W3:Y:S01]  /*06f0*/  LDG.E R16, desc[UR18][R2.64+0x4] ;  /* 0x0000041202107981 */ /* 0x000ee2000c1e1900 */
[----:B------:R-:W-:-:S03]  /*0700*/  IMAD.WIDE R14, R15, 0x4, R10 ;  /* 0x000000040f0e7825 */ /* 0x000fc600078e020a */
[----:B------:R-:W2:Y:S04]  /*0710*/  LDG.E R19, desc[UR18][R10.64] ;  /* 0x000000120a137981 */ /* 0x000ea8000c1e1900 */
[----:B------:R-:W2:Y:S04]  /*0720*/  LDG.E R18, desc[UR18][R2.64+0x8] ;  /* 0x0000081202127981 */ /* 0x000ea8000c1e1900 */
[----:B------:R-:W5:Y:S04]  /*0730*/  LDG.E R20, desc[UR18][R2.64+0xc] ;  /* 0x00000c1202147981 */ /* 0x000f68000c1e1900 */
[----:B------:R-:W5:Y:S01]  /*0740*/  LDG.E R14, desc[UR18][R14.64] ;  /* 0x000000120e0e7981 */ /* 0x000f62000c1e1900 */
[----:B------:R-:W-:Y:S01]  /*0750*/  UIADD3 UR4, UPT, UPT, UR4, 0x4, URZ ;  /* 0x0000000404047890 */ /* 0x000fe2000fffe0ff */
[----:B----4-:R-:W-:-:S04]  /*0760*/  FFMA R5, R5, R6, R12 ;  /* 0x0000000605057223 */ /* 0x010fc8000000000c */
[----:B---3--:R-:W-:-:S04]  /*0770*/  FFMA R5, R16, R17, R5 ;  /* 0x0000001110057223 */ /* 0x008fc80000000005 */
[----:B--2---:R-:W-:-:S04]  /*0780*/  FFMA R5, R18, R19, R5 ;  /* 0x0000001312057223 */ /* 0x004fc80000000005 */
[----:B-----5:R-:W-:-:S07]  /*0790*/  FFMA R12, R20, R14, R5 ;  /* 0x0000000e140c7223 */ /* 0x020fce0000000005 */
.L_x_3:
[----:B------:R-:W-:Y:S05]  /*07a0*/  BRA.U !UP1, `(.L_x_2) ;  /* 0x0000000109a87547 */ /* 0x000fea000b800000 */
[----:B------:R-:W-:Y:S01]  /*07b0*/  UISETP.NE.AND UP0, UPT, UR5, 0x1, UPT ;  /* 0x000000010500788c */ /* 0x000fe2000bf05270 */
[----:B------:R-:W-:Y:S01]  /*07c0*/  MOV R7, UR4 ;  /* 0x0000000400077c02 */ /* 0x000fe20008000f00 */
[----:B------:R-:W-:Y:S02]  /*07d0*/  ULOP3.LUT UR5, UR20, 0x1, URZ, 0xc0, !UPT ;  /* 0x0000000114057892 */ /* 0x000fe4000f8ec0ff */
[----:B------:R-:W-:Y:S02]  /*07e0*/  MOV R15, UR20 ;  /* 0x00000014000f7c02 */ /* 0x000fe40008000f00 */
[----:B------:R-:W-:Y:S01]  /*07f0*/  UISETP.NE.U32.AND UP1, UPT, UR5, 0x1, UPT ;  /* 0x000000010500788c */ /* 0x000fe2000bf25070 */
[----:B------:R-:W-:-:S04]  /*0800*/  PLOP3.LUT P1, PT, PT, PT, UP0, 0x80, 0x8 ;  /* 0x000000000008781c */ /* 0x000fc80003f2f008 */
[----:B------:R-:W1:Y:S01]  /*0810*/  @UP0 LDCU.128 UR8, c[0x0][0x380] ;  /* 0x00007000ff0807ac */ /* 0x000e620008000c00 */
[----:B------:R-:W-:Y:S01]  /*0820*/  PLOP3.LUT P0, PT, PT, PT, UP1, 0x80, 0x8 ;  /* 0x000000000008781c */ /* 0x000fe20003f0f018 */
[----:B------:R-:W2:Y:S04]  /*0830*/  @UP0 LDCU.64 UR6, c[0x0][0x380] ;  /* 0x00007000ff0607ac */ /* 0x000ea80008000a00 */
[----:B------:R-:W3:Y:S03]  /*0840*/  @!UP1 LDCU.128 UR12, c[0x0][0x380] ;  /* 0x00007000ff0c97ac */ /* 0x000ee60008000c00 */
[C---:B------:R-:W-:Y:S02]  /*0850*/  @P1 IADD3 R3, PT, PT, R13.reuse, UR4, RZ ;  /* 0x000000040d031c10 */ /* 0x040fe4000fffe0ff */
[----:B------:R-:W-:Y:S01]  /*0860*/  @P1 IADD3 R6, P2, PT, R13, UR4, RZ ;  /* 0x000000040d061c10 */ /* 0x000fe2000ff5e0ff */
[----:B------:R-:W-:Y:S01]  /*0870*/  @UP0 UIADD3 UR4, UPT, UPT, UR4, 0x2, URZ ;  /* 0x0000000204040890 */ /* 0x000fe2000fffe0ff */
[----:B-1----:R-:W-:Y:S01]  /*0880*/  MOV R11, UR9 ;  /* 0x00000009000b7c02 */ /* 0x002fe20008000f00 */
[----:B------:R-:W-:Y:S01]  /*0890*/  IMAD.U32 R10, RZ, RZ, UR8 ;  /* 0x00000008ff0a7e24 */ /* 0x000fe2000f8e00ff */
[----:B------:R-:W-:-:S02]  /*08a0*/  MOV R4, UR10 ;  /* 0x0000000a00047c02 */ /* 0x000fc40008000f00 */
[----:B------:R-:W-:Y:S01]  /*08b0*/  MOV R5, UR11 ;  /* 0x0000000b00057c02 */ /* 0x000fe20008000f00 */
[----:B------:R-:W-:-:S04]  /*08c0*/  @P1 IMAD.WIDE.U32 R10, R3, 0x4, R10 ;  /* 0x00000004030a1825 */ /* 0x000fc800078e000a */
[----:B------:R-:W-:Y:S01]  /*08d0*/  @P1 IMAD R3, R7, UR20, R0 ;  /* 0x0000001407031c24 */ /* 0x000fe2000f8e0200 */
[----:B------:R-:W-:Y:S01]  /*08e0*/  @P1 IADD3.X R7, PT, PT, RZ, RZ, RZ, P2, !PT ;  /* 0x000000ffff071210 */ /* 0x000fe200017fe4ff */
[----:B------:R-:W-:Y:S01]  /*08f0*/  IMAD.U32 R19, RZ, RZ, UR4 ;  /* 0x00000004ff137e24 */ /* 0x000fe2000f8e00ff */
[C---:B--2---:R-:W-:Y:S01]  /*0900*/  @P1 LEA R2, P2, R6.reuse, UR6, 0x2 ;  /* 0x0000000606021c11 */ /* 0x044fe2000f8410ff */
[----:B------:R-:W-:Y:S01]  /*0910*/  @P1 IMAD.WIDE R4, R3, 0x4, R4 ;  /* 0x0000000403041825 */ /* 0x000fe200078e0204 */
[----:B------:R-:W-:Y:S01]  /*0920*/  @!P0 IADD3 R17, PT, PT, R13, UR4, RZ ;  /* 0x000000040d118c10 */ /* 0x000fe2000fffe0ff */
[----:B0-----:R-:W2:Y:S01]  /*0930*/  @P1 LDG.E R11, desc[UR18][R10.64] ;  /* 0x000000120a0b1981 */ /* 0x001ea2000c1e1900 */
[----:B------:R-:W-:Y:S01]  /*0940*/  @P1 LEA.HI.X R3, R6, UR7, R7, 0x2, P2 ;  /* 0x0000000706031c11 */ /* 0x000fe200090f1407 */
[----:B------:R-:W-:Y:S01]  /*0950*/  @!P0 IMAD R19, R19, UR20, R0 ;  /* 0x0000001413138c24 */ /* 0x000fe2000f8e0200 */
[----:B---3--:R-:W-:Y:S01]  /*0960*/  MOV R6, UR12 ;  /* 0x0000000c00067c02 */ /* 0x008fe20008000f00 */
[----:B------:R-:W-:Y:S01]  /*0970*/  @P1 IMAD.WIDE R14, R15, 0x4, R4 ;  /* 0x000000040f0e1825 */ /* 0x000fe200078e0204 */
[----:B------:R-:W-:Y:S01]  /*0980*/  MOV R7, UR13 ;  /* 0x0000000d00077c02 */ /* 0x000fe20008000f00 */
[----:B------:R-:W2:Y:S01]  /*0990*/  @P1 LDG.E R4, desc[UR18][R4.64] ;  /* 0x0000001204041981 */ /* 0x000ea2000c1e1900 */
[----:B------:R-:W-:-:S02]  /*09a0*/  MOV R8, UR14 ;  /* 0x0000000e00087c02 */ /* 0x000fc40008000f00 */
[----:B------:R-:W-:Y:S01]  /*09b0*/  MOV R9, UR15 ;  /* 0x0000000f00097c02 */ /* 0x000fe20008000f00 */
[----:B------:R-:W-:Y:S01]  /*09c0*/  @!P0 IMAD.WIDE.U32 R6, R17, 0x4, R6 ;  /* 0x0000000411068825 */ /* 0x000fe200078e0006 */
[----:B------:R-:W3:Y:S03]  /*09d0*/  @P1 LDG.E R14, desc[UR18][R14.64] ;  /* 0x000000120e0e1981 */ /* 0x000ee6000c1e1900 */
[----:B------:R-:W-:Y:S01]  /*09e0*/  @!P0 IMAD.WIDE R8, R19, 0x4, R8 ;  /* 0x0000000413088825 */ /* 0x000fe200078e0208 */
[----:B------:R-:W3:Y:S04]  /*09f0*/  @P1 LDG.E R2, desc[UR18][R2.64+0x4] ;  /* 0x0000041202021981 */ /* 0x000ee8000c1e1900 */
[----:B------:R-:W4:Y:S04]  /*0a00*/  @!P0 LDG.E R7, desc[UR18][R6.64] ;  /* 0x0000001206078981 */ /* 0x000f28000c1e1900 */
[----:B------:R-:W4:Y:S01]  /*0a10*/  @!P0 LDG.E R8, desc[UR18][R8.64] ;  /* 0x0000001208088981 */ /* 0x000f22000c1e1900 */
[----:B--2---:R-:W-:-:S04]  /*0a20*/  @P1 FFMA R11, R11, R4, R12 ;  /* 0x000000040b0b1223 */ /* 0x004fc8000000000c */
[----:B---3--:R-:W-:-:S04]  /*0a30*/  @P1 FFMA R12, R2, R14, R11 ;  /* 0x0000000e020c1223 */ /* 0x008fc8000000000b */
[----:B----4-:R-:W-:-:S07]  /*0a40*/  @!P0 FFMA R12, R7, R8, R12 ;  /* 0x00000008070c8223 */ /* 0x010fce000000000c */
.L_x_2:
[----:B------:R-:W1:Y:S01]  /*0a50*/  LDC.64 R2, c[0x0][0x390] ;  /* 0x0000e400ff027b82 */ /* 0x000e620000000a00 */
[----:B------:R-:W-:-:S05]  /*0a60*/  IADD3 R13, PT, PT, R0, R13, RZ ;  /* 0x0000000d000d7210 */ /* 0x000fca0007ffe0ff */
[----:B-1----:R-:W-:-:S05]  /*0a70*/  IMAD.WIDE R2, R13, 0x4, R2 ;  /* 0x000000040d027825 */ /* 0x002fca00078e0202 */
[----:B0-----:R-:W-:Y:S01]  /*0a80*/  STG.E desc[UR18][R2.64], R12 ;  /* 0x0000000c02007986 */ /* 0x001fe2000c101912 */
[----:B------:R-:W-:Y:S05]  /*0a90*/  EXIT ;  /* 0x000000000000794d */ /* 0x000fea0003800000 */
.L_x_4:
[----:B------:R-:W-:-:S00]  /*0aa0*/  BRA `(.L_x_4) ;  /* 0xfffffffc00fc7947 */ /* 0x000fc0000383ffff */
[----:B------:R-:W-:-:S00]  /*0ab0*/  NOP ;  /* 0x0000000000007918 */ /* 0x000fc00000000000 */
        /* <DEDUP_REMOVED lines=12> */
.L_x_5:


//--------------------- .nv.shared.reserved.0     --------------------------
	.section	.nv.shared.reserved.0,"aw",@nobits
	.weak		__nv_reservedSMEM_offset_0_alias
	.size		__nv_reservedSMEM_offset_0_alias, 0, 64
	.other		__nv_reservedSMEM_offset_0_alias,@"STO_CUDA_RESERVED_SHARED STV_DEFAULT"
__nv_reservedSMEM_offset_0_alias:
	.zero		0
	.zero		64


//--------------------- .nv.constant0._Z15gpu_matrix_multPKfS0_Pfi --------------------------
	.section	.nv.constant0._Z15gpu_matrix_multPKfS0_Pfi,"a",@progbits
	.sectionflags	@""
	.align	4
.nv.constant0._Z15gpu_matrix_multPKfS0_Pfi:
	.zero		924


//--------------------- SYMBOLS --------------------------

	.type		.nv.reservedSmem.offset0,@object
	.size		.nv.reservedSmem.offset0,0x4
